//
// Generated by NVIDIA NVVM Compiler
//
// Compiler Build ID: CL-36424714
// Cuda compilation tools, release 13.0, V13.0.88
// Based on NVVM 20.0.0
//

.version 9.0
.target sm_100
.address_size 64

	// .globl	_Z23matmul_kernel_optimizedPKfS0_Pfmmm
// _ZZ23matmul_kernel_optimizedPKfS0_PfmmmE2As has been demoted
// _ZZ23matmul_kernel_optimizedPKfS0_PfmmmE2Bs has been demoted

.visible .entry _Z23matmul_kernel_optimizedPKfS0_Pfmmm(
	.param .u64 .ptr .align 1 _Z23matmul_kernel_optimizedPKfS0_Pfmmm_param_0,
	.param .u64 .ptr .align 1 _Z23matmul_kernel_optimizedPKfS0_Pfmmm_param_1,
	.param .u64 .ptr .align 1 _Z23matmul_kernel_optimizedPKfS0_Pfmmm_param_2,
	.param .u64 _Z23matmul_kernel_optimizedPKfS0_Pfmmm_param_3,
	.param .u64 _Z23matmul_kernel_optimizedPKfS0_Pfmmm_param_4,
	.param .u64 _Z23matmul_kernel_optimizedPKfS0_Pfmmm_param_5
)
{
	.reg .pred 	%p<21>;
	.reg .b32 	%r<57>;
	.reg .b32 	%f<287>;
	.reg .b64 	%rd<64>;
	// demoted variable
	.shared .align 4 .b8 _ZZ23matmul_kernel_optimizedPKfS0_PfmmmE2As[4096];
	// demoted variable
	.shared .align 4 .b8 _ZZ23matmul_kernel_optimizedPKfS0_PfmmmE2Bs[4096];
	ld.param.u64 	%rd26, [_Z23matmul_kernel_optimizedPKfS0_Pfmmm_param_0];
	ld.param.u64 	%rd27, [_Z23matmul_kernel_optimizedPKfS0_Pfmmm_param_1];
	ld.param.u64 	%rd23, [_Z23matmul_kernel_optimizedPKfS0_Pfmmm_param_3];
	ld.param.u64 	%rd24, [_Z23matmul_kernel_optimizedPKfS0_Pfmmm_param_4];
	ld.param.u64 	%rd25, [_Z23matmul_kernel_optimizedPKfS0_Pfmmm_param_5];
	cvta.to.global.u64 	%rd1, %rd27;
	cvta.to.global.u64 	%rd2, %rd26;
	mov.u32 	%r1, %tid.x;
	mov.u32 	%r2, %tid.y;
	mov.u32 	%r17, %ctaid.y;
	shl.b32 	%r3, %r17, 5;
	mov.u32 	%r18, %ctaid.x;
	shl.b32 	%r4, %r18, 5;
	add.s64 	%rd3, %rd25, 31;
	setp.lt.u64 	%p1, %rd3, 32;
	mov.f32 	%f283, 0f00000000;
	mov.f32 	%f284, %f283;
	mov.f32 	%f285, %f283;
	mov.f32 	%f286, %f283;
	@%p1 bra 	$L__BB0_31;
	shl.b32 	%r19, %r2, 1;
	add.s32 	%r20, %r3, %r19;
	shl.b32 	%r21, %r1, 1;
	cvt.u64.u32 	%rd4, %r20;
	shl.b32 	%r22, %r2, 8;
	shl.b32 	%r23, %r1, 3;
	add.s32 	%r24, %r22, %r23;
	mov.u32 	%r25, _ZZ23matmul_kernel_optimizedPKfS0_PfmmmE2As;
	add.s32 	%r5, %r25, %r24;
	add.s32 	%r6, %r25, %r22;
	add.s32 	%r7, %r6, %r23;
	mul.lo.s64 	%rd5, %rd25, %rd4;
	add.s32 	%r26, %r20, 1;
	cvt.u64.u32 	%rd6, %r26;
	mul.lo.s64 	%rd7, %rd25, %rd6;
	add.s32 	%r27, %r4, %r21;
	mov.u32 	%r28, _ZZ23matmul_kernel_optimizedPKfS0_PfmmmE2Bs;
	add.s32 	%r9, %r28, %r24;
	add.s32 	%r29, %r27, 1;
	cvt.s64.s32 	%rd8, %r29;
	cvt.s64.s32 	%rd9, %r27;
	or.b32  	%r56, %r19, 1;
	or.b32  	%r55, %r21, 1;
	shr.u64 	%rd10, %rd3, 5;
	mov.f32 	%f286, 0f00000000;
	mov.b64 	%rd63, 0;
	mov.f32 	%f285, %f286;
	mov.f32 	%f284, %f286;
	mov.f32 	%f283, %f286;
$L__BB0_2:
	setp.le.u64 	%p2, %rd23, %rd4;
	add.s32 	%r14, %r55, -1;
	@%p2 bra 	$L__BB0_8;
	cvt.u64.u32 	%rd29, %r55;
	setp.le.u64 	%p3, %rd25, %rd29;
	@%p3 bra 	$L__BB0_5;
	cvt.u64.u32 	%rd33, %r14;
	add.s64 	%rd34, %rd5, %rd33;
	shl.b64 	%rd35, %rd34, 2;
	add.s64 	%rd36, %rd2, %rd35;
	ld.global.nc.v2.f32 	{%f16, %f17}, [%rd36];
	st.shared.f32 	[%r5], %f16;
	st.shared.f32 	[%r7+4], %f17;
	bra.uni 	$L__BB0_9;
$L__BB0_5:
	cvt.u64.u32 	%rd12, %r14;
	setp.le.u64 	%p4, %rd25, %rd12;
	@%p4 bra 	$L__BB0_7;
	add.s64 	%rd30, %rd5, %rd12;
	shl.b64 	%rd31, %rd30, 2;
	add.s64 	%rd32, %rd2, %rd31;
	ld.global.nc.f32 	%f15, [%rd32];
	st.shared.f32 	[%r5], %f15;
	mov.b32 	%r32, 0;
	st.shared.u32 	[%r7+4], %r32;
	bra.uni 	$L__BB0_9;
$L__BB0_7:
	mov.b32 	%r31, 0;
	st.shared.u32 	[%r5], %r31;
	st.shared.u32 	[%r7+4], %r31;
	bra.uni 	$L__BB0_9;
$L__BB0_8:
	mov.b32 	%r30, 0;
	st.shared.u32 	[%r5], %r30;
	st.shared.u32 	[%r7+4], %r30;
$L__BB0_9:
	setp.le.u64 	%p5, %rd23, %rd6;
	@%p5 bra 	$L__BB0_15;
	cvt.u64.u32 	%rd37, %r55;
	setp.le.u64 	%p6, %rd25, %rd37;
	@%p6 bra 	$L__BB0_12;
	cvt.u64.u32 	%rd41, %r14;
	add.s64 	%rd42, %rd7, %rd41;
	shl.b64 	%rd43, %rd42, 2;
	add.s64 	%rd44, %rd2, %rd43;
	ld.global.nc.v2.f32 	{%f19, %f20}, [%rd44];
	st.shared.f32 	[%r7+128], %f19;
	st.shared.f32 	[%r7+132], %f20;
	bra.uni 	$L__BB0_16;
$L__BB0_12:
	cvt.u64.u32 	%rd13, %r14;
	setp.le.u64 	%p7, %rd25, %rd13;
	@%p7 bra 	$L__BB0_14;
	add.s64 	%rd38, %rd7, %rd13;
	shl.b64 	%rd39, %rd38, 2;
	add.s64 	%rd40, %rd2, %rd39;
	ld.global.nc.f32 	%f18, [%rd40];
	st.shared.f32 	[%r7+128], %f18;
	mov.b32 	%r35, 0;
	st.shared.u32 	[%r7+132], %r35;
	bra.uni 	$L__BB0_16;
$L__BB0_14:
	mov.b32 	%r34, 0;
	st.shared.u32 	[%r7+128], %r34;
	st.shared.u32 	[%r7+132], %r34;
	bra.uni 	$L__BB0_16;
$L__BB0_15:
	mov.b32 	%r33, 0;
	st.shared.u32 	[%r7+128], %r33;
	st.shared.u32 	[%r7+132], %r33;
$L__BB0_16:
	add.s32 	%r36, %r56, -1;
	cvt.u64.u32 	%rd14, %r36;
	setp.le.u64 	%p8, %rd25, %rd14;
	@%p8 bra 	$L__BB0_22;
	setp.le.u64 	%p9, %rd24, %rd8;
	@%p9 bra 	$L__BB0_19;
	mad.lo.s64 	%rd48, %rd24, %rd14, %rd9;
	shl.b64 	%rd49, %rd48, 2;
	add.s64 	%rd50, %rd1, %rd49;
	ld.global.nc.v2.f32 	{%f22, %f23}, [%rd50];
	st.shared.f32 	[%r9], %f22;
	st.shared.f32 	[%r9+4], %f23;
	bra.uni 	$L__BB0_23;
$L__BB0_19:
	setp.le.u64 	%p10, %rd24, %rd9;
	@%p10 bra 	$L__BB0_21;
	mad.lo.s64 	%rd45, %rd24, %rd14, %rd9;
	shl.b64 	%rd46, %rd45, 2;
	add.s64 	%rd47, %rd1, %rd46;
	ld.global.nc.f32 	%f21, [%rd47];
	st.shared.f32 	[%r9], %f21;
	mov.b32 	%r39, 0;
	st.shared.u32 	[%r9+4], %r39;
	bra.uni 	$L__BB0_23;
$L__BB0_21:
	mov.b32 	%r38, 0;
	st.shared.u32 	[%r9], %r38;
	st.shared.u32 	[%r9+4], %r38;
	bra.uni 	$L__BB0_23;
$L__BB0_22:
	mov.b32 	%r37, 0;
	st.shared.u32 	[%r9], %r37;
	st.shared.u32 	[%r9+4], %r37;
$L__BB0_23:
	cvt.u64.u32 	%rd15, %r56;
	setp.le.u64 	%p11, %rd25, %rd15;
	@%p11 bra 	$L__BB0_29;
	setp.le.u64 	%p12, %rd24, %rd8;
	@%p12 bra 	$L__BB0_26;
	mad.lo.s64 	%rd54, %rd24, %rd15, %rd9;
	shl.b64 	%rd55, %rd54, 2;
	add.s64 	%rd56, %rd1, %rd55;
	ld.global.nc.v2.f32 	{%f25, %f26}, [%rd56];
	st.shared.f32 	[%r9+128], %f25;
	st.shared.f32 	[%r9+132], %f26;
	bra.uni 	$L__BB0_30;
$L__BB0_26:
	setp.le.u64 	%p13, %rd24, %rd9;
	@%p13 bra 	$L__BB0_28;
	mad.lo.s64 	%rd51, %rd24, %rd15, %rd9;
	shl.b64 	%rd52, %rd51, 2;
	add.s64 	%rd53, %rd1, %rd52;
	ld.global.nc.f32 	%f24, [%rd53];
	st.shared.f32 	[%r9+128], %f24;
	mov.b32 	%r42, 0;
	st.shared.u32 	[%r9+132], %r42;
	bra.uni 	$L__BB0_30;
$L__BB0_28:
	mov.b32 	%r41, 0;
	st.shared.u32 	[%r9+128], %r41;
	st.shared.u32 	[%r9+132], %r41;
	bra.uni 	$L__BB0_30;
$L__BB0_29:
	mov.b32 	%r40, 0;
	st.shared.u32 	[%r9+128], %r40;
	st.shared.u32 	[%r9+132], %r40;
$L__BB0_30:
	bar.sync 	0;
	ld.shared.f32 	%f27, [%r6];
	ld.shared.f32 	%f28, [%r6+128];
	shl.b32 	%r43, %r1, 3;
	mov.u32 	%r44, _ZZ23matmul_kernel_optimizedPKfS0_PfmmmE2Bs;
	add.s32 	%r45, %r44, %r43;
	ld.shared.f32 	%f29, [%r45];
	ld.shared.f32 	%f30, [%r45+4];
	fma.rn.f32 	%f31, %f27, %f29, %f283;
	fma.rn.f32 	%f32, %f27, %f30, %f284;
	fma.rn.f32 	%f33, %f28, %f29, %f285;
	fma.rn.f32 	%f34, %f28, %f30, %f286;
	ld.shared.f32 	%f35, [%r6+4];
	ld.shared.f32 	%f36, [%r6+132];
	ld.shared.f32 	%f37, [%r45+128];
	ld.shared.f32 	%f38, [%r45+132];
	fma.rn.f32 	%f39, %f35, %f37, %f31;
	fma.rn.f32 	%f40, %f35, %f38, %f32;
	fma.rn.f32 	%f41, %f36, %f37, %f33;
	fma.rn.f32 	%f42, %f36, %f38, %f34;
	ld.shared.f32 	%f43, [%r6+8];
	ld.shared.f32 	%f44, [%r6+136];
	ld.shared.f32 	%f45, [%r45+256];
	ld.shared.f32 	%f46, [%r45+260];
	fma.rn.f32 	%f47, %f43, %f45, %f39;
	fma.rn.f32 	%f48, %f43, %f46, %f40;
	fma.rn.f32 	%f49, %f44, %f45, %f41;
	fma.rn.f32 	%f50, %f44, %f46, %f42;
	ld.shared.f32 	%f51, [%r6+12];
	ld.shared.f32 	%f52, [%r6+140];
	ld.shared.f32 	%f53, [%r45+384];
	ld.shared.f32 	%f54, [%r45+388];
	fma.rn.f32 	%f55, %f51, %f53, %f47;
	fma.rn.f32 	%f56, %f51, %f54, %f48;
	fma.rn.f32 	%f57, %f52, %f53, %f49;
	fma.rn.f32 	%f58, %f52, %f54, %f50;
	ld.shared.f32 	%f59, [%r6+16];
	ld.shared.f32 	%f60, [%r6+144];
	ld.shared.f32 	%f61, [%r45+512];
	ld.shared.f32 	%f62, [%r45+516];
	fma.rn.f32 	%f63, %f59, %f61, %f55;
	fma.rn.f32 	%f64, %f59, %f62, %f56;
	fma.rn.f32 	%f65, %f60, %f61, %f57;
	fma.rn.f32 	%f66, %f60, %f62, %f58;
	ld.shared.f32 	%f67, [%r6+20];
	ld.shared.f32 	%f68, [%r6+148];
	ld.shared.f32 	%f69, [%r45+640];
	ld.shared.f32 	%f70, [%r45+644];
	fma.rn.f32 	%f71, %f67, %f69, %f63;
	fma.rn.f32 	%f72, %f67, %f70, %f64;
	fma.rn.f32 	%f73, %f68, %f69, %f65;
	fma.rn.f32 	%f74, %f68, %f70, %f66;
	ld.shared.f32 	%f75, [%r6+24];
	ld.shared.f32 	%f76, [%r6+152];
	ld.shared.f32 	%f77, [%r45+768];
	ld.shared.f32 	%f78, [%r45+772];
	fma.rn.f32 	%f79, %f75, %f77, %f71;
	fma.rn.f32 	%f80, %f75, %f78, %f72;
	fma.rn.f32 	%f81, %f76, %f77, %f73;
	fma.rn.f32 	%f82, %f76, %f78, %f74;
	ld.shared.f32 	%f83, [%r6+28];
	ld.shared.f32 	%f84, [%r6+156];
	ld.shared.f32 	%f85, [%r45+896];
	ld.shared.f32 	%f86, [%r45+900];
	fma.rn.f32 	%f87, %f83, %f85, %f79;
	fma.rn.f32 	%f88, %f83, %f86, %f80;
	fma.rn.f32 	%f89, %f84, %f85, %f81;
	fma.rn.f32 	%f90, %f84, %f86, %f82;
	ld.shared.f32 	%f91, [%r6+32];
	ld.shared.f32 	%f92, [%r6+160];
	ld.shared.f32 	%f93, [%r45+1024];
	ld.shared.f32 	%f94, [%r45+1028];
	fma.rn.f32 	%f95, %f91, %f93, %f87;
	fma.rn.f32 	%f96, %f91, %f94, %f88;
	fma.rn.f32 	%f97, %f92, %f93, %f89;
	fma.rn.f32 	%f98, %f92, %f94, %f90;
	ld.shared.f32 	%f99, [%r6+36];
	ld.shared.f32 	%f100, [%r6+164];
	ld.shared.f32 	%f101, [%r45+1152];
	ld.shared.f32 	%f102, [%r45+1156];
	fma.rn.f32 	%f103, %f99, %f101, %f95;
	fma.rn.f32 	%f104, %f99, %f102, %f96;
	fma.rn.f32 	%f105, %f100, %f101, %f97;
	fma.rn.f32 	%f106, %f100, %f102, %f98;
	ld.shared.f32 	%f107, [%r6+40];
	ld.shared.f32 	%f108, [%r6+168];
	ld.shared.f32 	%f109, [%r45+1280];
	ld.shared.f32 	%f110, [%r45+1284];
	fma.rn.f32 	%f111, %f107, %f109, %f103;
	fma.rn.f32 	%f112, %f107, %f110, %f104;
	fma.rn.f32 	%f113, %f108, %f109, %f105;
	fma.rn.f32 	%f114, %f108, %f110, %f106;
	ld.shared.f32 	%f115, [%r6+44];
	ld.shared.f32 	%f116, [%r6+172];
	ld.shared.f32 	%f117, [%r45+1408];
	ld.shared.f32 	%f118, [%r45+1412];
	fma.rn.f32 	%f119, %f115, %f117, %f111;
	fma.rn.f32 	%f120, %f115, %f118, %f112;
	fma.rn.f32 	%f121, %f116, %f117, %f113;
	fma.rn.f32 	%f122, %f116, %f118, %f114;
	ld.shared.f32 	%f123, [%r6+48];
	ld.shared.f32 	%f124, [%r6+176];
	ld.shared.f32 	%f125, [%r45+1536];
	ld.shared.f32 	%f126, [%r45+1540];
	fma.rn.f32 	%f127, %f123, %f125, %f119;
	fma.rn.f32 	%f128, %f123, %f126, %f120;
	fma.rn.f32 	%f129, %f124, %f125, %f121;
	fma.rn.f32 	%f130, %f124, %f126, %f122;
	ld.shared.f32 	%f131, [%r6+52];
	ld.shared.f32 	%f132, [%r6+180];
	ld.shared.f32 	%f133, [%r45+1664];
	ld.shared.f32 	%f134, [%r45+1668];
	fma.rn.f32 	%f135, %f131, %f133, %f127;
	fma.rn.f32 	%f136, %f131, %f134, %f128;
	fma.rn.f32 	%f137, %f132, %f133, %f129;
	fma.rn.f32 	%f138, %f132, %f134, %f130;
	ld.shared.f32 	%f139, [%r6+56];
	ld.shared.f32 	%f140, [%r6+184];
	ld.shared.f32 	%f141, [%r45+1792];
	ld.shared.f32 	%f142, [%r45+1796];
	fma.rn.f32 	%f143, %f139, %f141, %f135;
	fma.rn.f32 	%f144, %f139, %f142, %f136;
	fma.rn.f32 	%f145, %f140, %f141, %f137;
	fma.rn.f32 	%f146, %f140, %f142, %f138;
	ld.shared.f32 	%f147, [%r6+60];
	ld.shared.f32 	%f148, [%r6+188];
	ld.shared.f32 	%f149, [%r45+1920];
	ld.shared.f32 	%f150, [%r45+1924];
	fma.rn.f32 	%f151, %f147, %f149, %f143;
	fma.rn.f32 	%f152, %f147, %f150, %f144;
	fma.rn.f32 	%f153, %f148, %f149, %f145;
	fma.rn.f32 	%f154, %f148, %f150, %f146;
	ld.shared.f32 	%f155, [%r6+64];
	ld.shared.f32 	%f156, [%r6+192];
	ld.shared.f32 	%f157, [%r45+2048];
	ld.shared.f32 	%f158, [%r45+2052];
	fma.rn.f32 	%f159, %f155, %f157, %f151;
	fma.rn.f32 	%f160, %f155, %f158, %f152;
	fma.rn.f32 	%f161, %f156, %f157, %f153;
	fma.rn.f32 	%f162, %f156, %f158, %f154;
	ld.shared.f32 	%f163, [%r6+68];
	ld.shared.f32 	%f164, [%r6+196];
	ld.shared.f32 	%f165, [%r45+2176];
	ld.shared.f32 	%f166, [%r45+2180];
	fma.rn.f32 	%f167, %f163, %f165, %f159;
	fma.rn.f32 	%f168, %f163, %f166, %f160;
	fma.rn.f32 	%f169, %f164, %f165, %f161;
	fma.rn.f32 	%f170, %f164, %f166, %f162;
	ld.shared.f32 	%f171, [%r6+72];
	ld.shared.f32 	%f172, [%r6+200];
	ld.shared.f32 	%f173, [%r45+2304];
	ld.shared.f32 	%f174, [%r45+2308];
	fma.rn.f32 	%f175, %f171, %f173, %f167;
	fma.rn.f32 	%f176, %f171, %f174, %f168;
	fma.rn.f32 	%f177, %f172, %f173, %f169;
	fma.rn.f32 	%f178, %f172, %f174, %f170;
	ld.shared.f32 	%f179, [%r6+76];
	ld.shared.f32 	%f180, [%r6+204];
	ld.shared.f32 	%f181, [%r45+2432];
	ld.shared.f32 	%f182, [%r45+2436];
	fma.rn.f32 	%f183, %f179, %f181, %f175;
	fma.rn.f32 	%f184, %f179, %f182, %f176;
	fma.rn.f32 	%f185, %f180, %f181, %f177;
	fma.rn.f32 	%f186, %f180, %f182, %f178;
	ld.shared.f32 	%f187, [%r6+80];
	ld.shared.f32 	%f188, [%r6+208];
	ld.shared.f32 	%f189, [%r45+2560];
	ld.shared.f32 	%f190, [%r45+2564];
	fma.rn.f32 	%f191, %f187, %f189, %f183;
	fma.rn.f32 	%f192, %f187, %f190, %f184;
	fma.rn.f32 	%f193, %f188, %f189, %f185;
	fma.rn.f32 	%f194, %f188, %f190, %f186;
	ld.shared.f32 	%f195, [%r6+84];
	ld.shared.f32 	%f196, [%r6+212];
	ld.shared.f32 	%f197, [%r45+2688];
	ld.shared.f32 	%f198, [%r45+2692];
	fma.rn.f32 	%f199, %f195, %f197, %f191;
	fma.rn.f32 	%f200, %f195, %f198, %f192;
	fma.rn.f32 	%f201, %f196, %f197, %f193;
	fma.rn.f32 	%f202, %f196, %f198, %f194;
	ld.shared.f32 	%f203, [%r6+88];
	ld.shared.f32 	%f204, [%r6+216];
	ld.shared.f32 	%f205, [%r45+2816];
	ld.shared.f32 	%f206, [%r45+2820];
	fma.rn.f32 	%f207, %f203, %f205, %f199;
	fma.rn.f32 	%f208, %f203, %f206, %f200;
	fma.rn.f32 	%f209, %f204, %f205, %f201;
	fma.rn.f32 	%f210, %f204, %f206, %f202;
	ld.shared.f32 	%f211, [%r6+92];
	ld.shared.f32 	%f212, [%r6+220];
	ld.shared.f32 	%f213, [%r45+2944];
	ld.shared.f32 	%f214, [%r45+2948];
	fma.rn.f32 	%f215, %f211, %f213, %f207;
	fma.rn.f32 	%f216, %f211, %f214, %f208;
	fma.rn.f32 	%f217, %f212, %f213, %f209;
	fma.rn.f32 	%f218, %f212, %f214, %f210;
	ld.shared.f32 	%f219, [%r6+96];
	ld.shared.f32 	%f220, [%r6+224];
	ld.shared.f32 	%f221, [%r45+3072];
	ld.shared.f32 	%f222, [%r45+3076];
	fma.rn.f32 	%f223, %f219, %f221, %f215;
	fma.rn.f32 	%f224, %f219, %f222, %f216;
	fma.rn.f32 	%f225, %f220, %f221, %f217;
	fma.rn.f32 	%f226, %f220, %f222, %f218;
	ld.shared.f32 	%f227, [%r6+100];
	ld.shared.f32 	%f228, [%r6+228];
	ld.shared.f32 	%f229, [%r45+3200];
	ld.shared.f32 	%f230, [%r45+3204];
	fma.rn.f32 	%f231, %f227, %f229, %f223;
	fma.rn.f32 	%f232, %f227, %f230, %f224;
	fma.rn.f32 	%f233, %f228, %f229, %f225;
	fma.rn.f32 	%f234, %f228, %f230, %f226;
	ld.shared.f32 	%f235, [%r6+104];
	ld.shared.f32 	%f236, [%r6+232];
	ld.shared.f32 	%f237, [%r45+3328];
	ld.shared.f32 	%f238, [%r45+3332];
	fma.rn.f32 	%f239, %f235, %f237, %f231;
	fma.rn.f32 	%f240, %f235, %f238, %f232;
	fma.rn.f32 	%f241, %f236, %f237, %f233;
	fma.rn.f32 	%f242, %f236, %f238, %f234;
	ld.shared.f32 	%f243, [%r6+108];
	ld.shared.f32 	%f244, [%r6+236];
	ld.shared.f32 	%f245, [%r45+3456];
	ld.shared.f32 	%f246, [%r45+3460];
	fma.rn.f32 	%f247, %f243, %f245, %f239;
	fma.rn.f32 	%f248, %f243, %f246, %f240;
	fma.rn.f32 	%f249, %f244, %f245, %f241;
	fma.rn.f32 	%f250, %f244, %f246, %f242;
	ld.shared.f32 	%f251, [%r6+112];
	ld.shared.f32 	%f252, [%r6+240];
	ld.shared.f32 	%f253, [%r45+3584];
	ld.shared.f32 	%f254, [%r45+3588];
	fma.rn.f32 	%f255, %f251, %f253, %f247;
	fma.rn.f32 	%f256, %f251, %f254, %f248;
	fma.rn.f32 	%f257, %f252, %f253, %f249;
	fma.rn.f32 	%f258, %f252, %f254, %f250;
	ld.shared.f32 	%f259, [%r6+116];
	ld.shared.f32 	%f260, [%r6+244];
	ld.shared.f32 	%f261, [%r45+3712];
	ld.shared.f32 	%f262, [%r45+3716];
	fma.rn.f32 	%f263, %f259, %f261, %f255;
	fma.rn.f32 	%f264, %f259, %f262, %f256;
	fma.rn.f32 	%f265, %f260, %f261, %f257;
	fma.rn.f32 	%f266, %f260, %f262, %f258;
	ld.shared.f32 	%f267, [%r6+120];
	ld.shared.f32 	%f268, [%r6+248];
	ld.shared.f32 	%f269, [%r45+3840];
	ld.shared.f32 	%f270, [%r45+3844];
	fma.rn.f32 	%f271, %f267, %f269, %f263;
	fma.rn.f32 	%f272, %f267, %f270, %f264;
	fma.rn.f32 	%f273, %f268, %f269, %f265;
	fma.rn.f32 	%f274, %f268, %f270, %f266;
	ld.shared.f32 	%f275, [%r6+124];
	ld.shared.f32 	%f276, [%r6+252];
	ld.shared.f32 	%f277, [%r45+3968];
	ld.shared.f32 	%f278, [%r45+3972];
	fma.rn.f32 	%f283, %f275, %f277, %f271;
	fma.rn.f32 	%f284, %f275, %f278, %f272;
	fma.rn.f32 	%f285, %f276, %f277, %f273;
	fma.rn.f32 	%f286, %f276, %f278, %f274;
	bar.sync 	0;
	add.s64 	%rd63, %rd63, 1;
	add.s32 	%r56, %r56, 32;
	add.s32 	%r55, %r55, 32;
	setp.gt.u64 	%p14, %rd10, %rd63;
	@%p14 bra 	$L__BB0_2;
$L__BB0_31:
	shl.b32 	%r46, %r2, 1;
	add.s32 	%r47, %r3, %r46;
	shl.b32 	%r49, %r1, 1;
	add.s32 	%r50, %r4, %r49;
	cvt.u64.u32 	%rd17, %r47;
	setp.le.u64 	%p15, %rd23, %rd17;
	cvt.s64.s32 	%rd18, %r50;
	setp.le.u64 	%p16, %rd24, %rd18;
	or.pred  	%p17, %p15, %p16;
	@%p17 bra 	$L__BB0_37;
	ld.param.u64 	%rd62, [_Z23matmul_kernel_optimizedPKfS0_Pfmmm_param_2];
	cvt.u32.u64 	%r51, %rd18;
	mad.lo.s64 	%rd57, %rd24, %rd17, %rd18;
	cvta.to.global.u64 	%rd58, %rd62;
	shl.b64 	%rd59, %rd57, 2;
	add.s64 	%rd19, %rd58, %rd59;
	st.global.f32 	[%rd19], %f283;
	add.s32 	%r52, %r51, 1;
	cvt.s64.s32 	%rd20, %r52;
	setp.le.u64 	%p18, %rd24, %rd20;
	@%p18 bra 	$L__BB0_34;
	st.global.f32 	[%rd19+4], %f284;
$L__BB0_34:
	cvt.u32.u64 	%r53, %rd17;
	add.s32 	%r54, %r53, 1;
	cvt.u64.u32 	%rd60, %r54;
	setp.le.u64 	%p19, %rd23, %rd60;
	@%p19 bra 	$L__BB0_37;
	setp.le.u64 	%p20, %rd24, %rd20;
	shl.b64 	%rd61, %rd24, 2;
	add.s64 	%rd21, %rd19, %rd61;
	st.global.f32 	[%rd21], %f285;
	@%p20 bra 	$L__BB0_37;
	st.global.f32 	[%rd21+4], %f286;
$L__BB0_37:
	ret;

}


// ===== COMPILED SASS (sm_100) =====

	.target	sm_100

	.elftype	@"ET_EXEC"


//--------------------- .note.nv.tkinfo           --------------------------
	.section	.note.nv.tkinfo,"",@"SHT_NOTE"
	.sectionflags	@"SHF_NOTE_NV_TKINFO"
	.tkinfo
        /*0018*/ 	.word	0x00000002
        /*0030*/ 	.string	""
        /*0030*/ 	.string	"ptxas"
        /*0030*/ 	.string	"Cuda compilation tools, release 13.0, V13.0.88"
        /*0030*/ 	.string	"Build cuda_13.0.r13.0/compiler.36424714_0"
        /*0030*/ 	.string	"-arch sm_100 -m 64 "



//--------------------- .note.nv.cuinfo           --------------------------
	.section	.note.nv.cuinfo,"",@"SHT_NOTE"
	.sectionflags	@"SHF_NOTE_NV_CUINFO"
        /*0018*/ 	.short	0x0002
        /*001a*/ 	.short	0x0064
        /*001c*/ 	.short	0x0082
	.zero		2


//--------------------- .nv.info                  --------------------------
	.section	.nv.info,"",@"SHT_CUDA_INFO"
	.align	4


	//----- nvinfo : EIATTR_REGCOUNT
	.align		4
        /*0000*/ 	.byte	0x04, 0x2f
        /*0002*/ 	.short	(.L_1 - .L_0)
	.align		4
.L_0:
        /*0004*/ 	.word	index@(_Z23matmul_kernel_optimizedPKfS0_Pfmmm)
        /*0008*/ 	.word	0x00000020


	//----- nvinfo : EIATTR_FRAME_SIZE
	.align		4
.L_1:
        /*000c*/ 	.byte	0x04, 0x11
        /*000e*/ 	.short	(.L_3 - .L_2)
	.align		4
.L_2:
        /*0010*/ 	.word	index@(_Z23matmul_kernel_optimizedPKfS0_Pfmmm)
        /*0014*/ 	.word	0x00000000


	//----- nvinfo : EIATTR_MIN_STACK_SIZE
	.align		4
.L_3:
        /*0018*/ 	.byte	0x04, 0x12
        /*001a*/ 	.short	(.L_5 - .L_4)
	.align		4
.L_4:
        /*001c*/ 	.word	index@(_Z23matmul_kernel_optimizedPKfS0_Pfmmm)
        /*0020*/ 	.word	0x00000000
.L_5:


//--------------------- .nv.compat                --------------------------
	.section	.nv.compat,"",@"SHT_CUDA_COMPAT_INFO"
	.align	4
        /*0000*/ 	.byte	0x02, 0x09, 0x00, 0x00, 0x02, 0x02, 0x01, 0x00, 0x02, 0x05, 0x05, 0x00, 0x03, 0x07, 0x01, 0x01
        /*0010*/ 	.byte	0x02, 0x03, 0x00, 0x00, 0x02, 0x06, 0x01, 0x00, 0x04, 0x0b, 0x08, 0x00, 0x09, 0x00, 0x00, 0x00
        /*0020*/ 	.byte	0x00, 0x00, 0x00, 0x00


//--------------------- .nv.info._Z23matmul_kernel_optimizedPKfS0_Pfmmm --------------------------
	.section	.nv.info._Z23matmul_kernel_optimizedPKfS0_Pfmmm,"",@"SHT_CUDA_INFO"
	.sectionflags	@""
	.align	4


	//----- nvinfo : EIATTR_CUDA_API_VERSION
	.align		4
        /*0000*/ 	.byte	0x04, 0x37
        /*0002*/ 	.short	(.L_7 - .L_6)
.L_6:
        /*0004*/ 	.word	0x00000082


	//----- nvinfo : EIATTR_KPARAM_INFO
	.align		4
.L_7:
        /*0008*/ 	.byte	0x04, 0x17
        /*000a*/ 	.short	(.L_9 - .L_8)
.L_8:
        /*000c*/ 	.word	0x00000000
        /*0010*/ 	.short	0x0005
        /*0012*/ 	.short	0x0028
        /*0014*/ 	.byte	0x00, 0xf0, 0x21, 0x00


	//----- nvinfo : EIATTR_KPARAM_INFO
	.align		4
.L_9:
        /*0018*/ 	.byte	0x04, 0x17
        /*001a*/ 	.short	(.L_11 - .L_10)
.L_10:
        /*001c*/ 	.word	0x00000000
        /*0020*/ 	.short	0x0004
        /*0022*/ 	.short	0x0020
        /*0024*/ 	.byte	0x00, 0xf0, 0x21, 0x00


	//----- nvinfo : EIATTR_KPARAM_INFO
	.align		4
.L_11:
        /*0028*/ 	.byte	0x04, 0x17
        /*002a*/ 	.short	(.L_13 - .L_12)
.L_12:
        /*002c*/ 	.word	0x00000000
        /*0030*/ 	.short	0x0003
        /*0032*/ 	.short	0x0018
        /*0034*/ 	.byte	0x00, 0xf0, 0x21, 0x00


	//----- nvinfo : EIATTR_KPARAM_INFO
	.align		4
.L_13:
        /*0038*/ 	.byte	0x04, 0x17
        /*003a*/ 	.short	(.L_15 - .L_14)
.L_14:
        /*003c*/ 	.word	0x00000000
        /*0040*/ 	.short	0x0002
        /*0042*/ 	.short	0x0010
        /*0044*/ 	.byte	0x00, 0xf5, 0x21, 0x00


	//----- nvinfo : EIATTR_KPARAM_INFO
	.align		4
.L_15:
        /*0048*/ 	.byte	0x04, 0x17
        /*004a*/ 	.short	(.L_17 - .L_16)
.L_16:
        /*004c*/ 	.word	0x00000000
        /*0050*/ 	.short	0x0001
        /*0052*/ 	.short	0x0008
        /*0054*/ 	.byte	0x00, 0xf5, 0x21, 0x00


	//----- nvinfo : EIATTR_KPARAM_INFO
	.align		4
.L_17:
        /*0058*/ 	.byte	0x04, 0x17
        /*005a*/ 	.short	(.L_19 - .L_18)
.L_18:
        /*005c*/ 	.word	0x00000000
        /*0060*/ 	.short	0x0000
        /*0062*/ 	.short	0x0000
        /*0064*/ 	.byte	0x00, 0xf5, 0x21, 0x00


	//----- nvinfo : EIATTR_SPARSE_MMA_MASK
	.align		4
.L_19:
        /*0068*/ 	.byte	0x03, 0x50
        /*006a*/ 	.short	0x0000


	//----- nvinfo : EIATTR_MAXREG_COUNT
	.align		4
        /*006c*/ 	.byte	0x03, 0x1b
        /*006e*/ 	.short	0x00ff


	//----- nvinfo : EIATTR_NUM_BARRIERS
	.align		4
        /*0070*/ 	.byte	0x02, 0x4c
        /*0072*/ 	.byte	0x01
	.zero		1


	//----- nvinfo : EIATTR_MERCURY_ISA_VERSION
	.align		4
        /*0074*/ 	.byte	0x03, 0x5f
        /*0076*/ 	.short	0x0101


	//----- nvinfo : EIATTR_VRC_CTA_INIT_COUNT
	.align		4
        /*0078*/ 	.byte	0x02, 0x4a
	.zero		1
	.zero		1


	//----- nvinfo : EIATTR_EXIT_INSTR_OFFSETS
	.align		4
        /*007c*/ 	.byte	0x04, 0x1c
        /*007e*/ 	.short	(.L_21 - .L_20)


	//   ....[0]....
.L_20:
        /*0080*/ 	.word	0x00001790


	//   ....[1]....
        /*0084*/ 	.word	0x00001880


	//   ....[2]....
        /*0088*/ 	.word	0x000018c0


	//   ....[3]....
        /*008c*/ 	.word	0x000018e0


	//----- nvinfo : EIATTR_CRS_STACK_SIZE
	.align		4
.L_21:
        /*0090*/ 	.byte	0x04, 0x1e
        /*0092*/ 	.short	(.L_23 - .L_22)
.L_22:
        /*0094*/ 	.word	0x00000000


	//----- nvinfo : EIATTR_CBANK_PARAM_SIZE
	.align		4
.L_23:
        /*0098*/ 	.byte	0x03, 0x19
        /*009a*/ 	.short	0x0030


	//----- nvinfo : EIATTR_PARAM_CBANK
	.align		4
        /*009c*/ 	.byte	0x04, 0x0a
        /*009e*/ 	.short	(.L_25 - .L_24)
	.align		4
.L_24:
        /*00a0*/ 	.word	index@(.nv.constant0._Z23matmul_kernel_optimizedPKfS0_Pfmmm)
        /*00a4*/ 	.short	0x0380
        /*00a6*/ 	.short	0x0030


	//----- nvinfo : EIATTR_SW_WAR
	.align		4
.L_25:
        /*00a8*/ 	.byte	0x04, 0x36
        /*00aa*/ 	.short	(.L_27 - .L_26)
.L_26:
        /*00ac*/ 	.word	0x00000008
.L_27:


//--------------------- .nv.callgraph             --------------------------
	.section	.nv.callgraph,"",@"SHT_CUDA_CALLGRAPH"
	.align	4
	.sectionentsize	8
	.align		4
        /*0000*/ 	.word	0x00000000
	.align		4
        /*0004*/ 	.word	0xffffffff
	.align		4
        /*0008*/ 	.word	0x00000000
	.align		4
        /*000c*/ 	.word	0xfffffffe
	.align		4
        /*0010*/ 	.word	0x00000000
	.align		4
        /*0014*/ 	.word	0xfffffffd
	.align		4
        /*0018*/ 	.word	0x00000000
	.align		4
        /*001c*/ 	.word	0xfffffffc


//--------------------- .text._Z23matmul_kernel_optimizedPKfS0_Pfmmm --------------------------
	.section	.text._Z23matmul_kernel_optimizedPKfS0_Pfmmm,"ax",@progbits
	.align	128
        .global         _Z23matmul_kernel_optimizedPKfS0_Pfmmm
        .type           _Z23matmul_kernel_optimizedPKfS0_Pfmmm,@function
        .size           _Z23matmul_kernel_optimizedPKfS0_Pfmmm,(.L_x_23 - _Z23matmul_kernel_optimizedPKfS0_Pfmmm)
        .other          _Z23matmul_kernel_optimizedPKfS0_Pfmmm,@"STO_CUDA_ENTRY STV_DEFAULT"
_Z23matmul_kernel_optimizedPKfS0_Pfmmm:
.text._Z23matmul_kernel_optimizedPKfS0_Pfmmm:
[----:B------:R-:W-:Y:S01]  /*0000*/  LDC R1, c[0x0][0x37c] ;  /* 0x0000df00ff017b82 */ /* 0x000fe20000000800 */
[----:B------:R-:W0:Y:S07]  /*0010*/  LDCU.64 UR4, c[0x0][0x3a8] ;  /* 0x00007500ff0477ac */ /* 0x000e2e0008000a00 */
[----:B------:R-:W1:Y:S01]  /*0020*/  S2UR UR6, SR_CTAID.Y ;  /* 0x00000000000679c3 */ /* 0x000e620000002600 */
[----:B------:R-:W2:Y:S01]  /*0030*/  S2R R2, SR_TID.X ;  /* 0x0000000000027919 */ /* 0x000ea20000002100 */
[----:B------:R-:W-:-:S02]  /*0040*/  CS2R R18, SRZ ;  /* 0x0000000000127805 */ /* 0x000fc4000001ff00 */
[----:B------:R-:W-:Y:S01]  /*0050*/  CS2R R22, SRZ ;  /* 0x0000000000167805 */ /* 0x000fe2000001ff00 */
[----:B------:R-:W3:Y:S01]  /*0060*/  LDCU.64 UR12, c[0x0][0x358] ;  /* 0x00006b00ff0c77ac */ /* 0x000ee20008000a00 */
[----:B------:R-:W4:Y:S02]  /*0070*/  S2R R7, SR_TID.Y ;  /* 0x0000000000077919 */ /* 0x000f240000002200 */
[----:B------:R-:W5:Y:S01]  /*0080*/  S2UR UR7, SR_CTAID.X ;  /* 0x00000000000779c3 */ /* 0x000f620000002500 */
[----:B0-----:R-:W-:-:S04]  /*0090*/  UIADD3 UR9, UP0, UPT, UR4, 0x1f, URZ ;  /* 0x0000001f04097890 */ /* 0x001fc8000ff1e0ff */
[----:B------:R-:W-:Y:S02]  /*00a0*/  UIADD3.X UR10, UPT, UPT, URZ, UR5, URZ, UP0, !UPT ;  /* 0x00000005ff0a7290 */ /* 0x000fe400087fe4ff */
[----:B------:R-:W-:Y:S02]  /*00b0*/  UISETP.GE.U32.AND UP0, UPT, UR9, 0x20, UPT ;  /* 0x000000200900788c */ /* 0x000fe4000bf06070 */
[----:B-1----:R-:W-:Y:S02]  /*00c0*/  USHF.L.U32 UR6, UR6, 0x5, URZ ;  /* 0x0000000506067899 */ /* 0x002fe400080006ff */
[----:B------:R-:W-:Y:S02]  /*00d0*/  UISETP.GE.U32.AND.EX UP0, UPT, UR10, URZ, UPT, UP0 ;  /* 0x000000ff0a00728c */ /* 0x000fe4000bf06100 */
[----:B-----5:R-:W-:-:S07]  /*00e0*/  USHF.L.U32 UR7, UR7, 0x5, URZ ;  /* 0x0000000507077899 */ /* 0x020fce00080006ff */
[----:B--23--:R-:W-:Y:S05]  /*00f0*/  BRA.U !UP0, `(.L_x_0) ;  /* 0x0000001508787547 */ /* 0x00cfea000b800000 */
[----:B------:R-:W0:Y:S01]  /*0100*/  S2UR UR8, SR_CgaCtaId ;  /* 0x00000000000879c3 */ /* 0x000e220000008800 */
[----:B------:R-:W1:Y:S01]  /*0110*/  LDCU.64 UR14, c[0x0][0x398] ;  /* 0x00007300ff0e77ac */ /* 0x000e620008000a00 */
[C---:B------:R-:W-:Y:S02]  /*0120*/  SHF.L.U32 R16, R2.reuse, 0x3, RZ ;  /* 0x0000000302107819 */ /* 0x040fe400000006ff */
[----:B------:R-:W-:Y:S02]  /*0130*/  CS2R R22, SRZ ;  /* 0x0000000000167805 */ /* 0x000fe4000001ff00 */
[----:B------:R-:W-:Y:S01]  /*0140*/  LEA R26, R2, UR7, 0x1 ;  /* 0x00000007021a7c11 */ /* 0x000fe2000f8e08ff */
[----:B------:R-:W-:Y:S01]  /*0150*/  UMOV UR4, 0x400 ;  /* 0x0000040000047882 */ /* 0x000fe20000000000 */
[----:B----4-:R-:W-:Y:S02]  /*0160*/  LEA R24, R7, UR6, 0x1 ;  /* 0x0000000607187c11 */ /* 0x010fe4000f8e08ff */
[----:B------:R-:W-:-:S02]  /*0170*/  CS2R R18, SRZ ;  /* 0x0000000000127805 */ /* 0x000fc4000001ff00 */
[C---:B------:R-:W-:Y:S01]  /*0180*/  LEA R0, R7.reuse, 0x1, 0x1 ;  /* 0x0000000107007811 */ /* 0x040fe200078e08ff */
[----:B------:R-:W-:Y:S01]  /*0190*/  USHF.R.U64 UR9, UR9, 0x5, UR10 ;  /* 0x0000000509097899 */ /* 0x000fe2000800120a */
[----:B------:R-:W-:Y:S01]  /*01a0*/  LEA R17, R7, R16, 0x8 ;  /* 0x0000001007117211 */ /* 0x000fe200078e40ff */
[----:B------:R-:W-:Y:S01]  /*01b0*/  USHF.R.U32.HI UR10, URZ, 0x5, UR10 ;  /* 0x00000005ff0a7899 */ /* 0x000fe2000801160a */
[----:B------:R-:W-:Y:S01]  /*01c0*/  IADD3 R5, PT, PT, R26, 0x1, RZ ;  /* 0x000000011a057810 */ /* 0x000fe20007ffe0ff */
[----:B------:R-:W2:Y:S01]  /*01d0*/  LDCU.64 UR16, c[0x0][0x380] ;  /* 0x00007000ff1077ac */ /* 0x000ea20008000a00 */
[----:B------:R-:W-:Y:S02]  /*01e0*/  LEA R3, R2, 0x1, 0x1 ;  /* 0x0000000102037811 */ /* 0x000fe400078e08ff */
[----:B------:R-:W-:Y:S01]  /*01f0*/  IADD3 R6, PT, PT, R24, 0x1, RZ ;  /* 0x0000000118067810 */ /* 0x000fe20007ffe0ff */
[----:B------:R-:W3:Y:S01]  /*0200*/  LDCU.64 UR20, c[0x0][0x3a8] ;  /* 0x00007500ff1477ac */ /* 0x000ee20008000a00 */
[----:B------:R-:W-:-:S02]  /*0210*/  SHF.R.S32.HI R27, RZ, 0x1f, R26 ;  /* 0x0000001fff1b7819 */ /* 0x000fc4000001141a */
[----:B-1----:R-:W-:Y:S01]  /*0220*/  ISETP.GE.U32.AND P0, PT, R24, UR14, PT ;  /* 0x0000000e18007c0c */ /* 0x002fe2000bf06070 */
[----:B------:R-:W1:Y:S01]  /*0230*/  LDCU.64 UR18, c[0x0][0x398] ;  /* 0x00007300ff1277ac */ /* 0x000e620008000a00 */
[----:B------:R-:W-:Y:S02]  /*0240*/  SHF.R.S32.HI R4, RZ, 0x1f, R5 ;  /* 0x0000001fff047819 */ /* 0x000fe40000011405 */
[----:B------:R-:W-:Y:S01]  /*0250*/  ISETP.GE.U32.AND.EX P0, PT, RZ, UR15, PT, P0 ;  /* 0x0000000fff007c0c */ /* 0x000fe2000bf06100 */
[----:B0-----:R-:W-:Y:S02]  /*0260*/  ULEA UR11, UR8, UR4, 0x18 ;  /* 0x00000004080b7291 */ /* 0x001fe4000f8ec0ff */
[----:B------:R-:W-:Y:S01]  /*0270*/  UIADD3 UR4, UPT, UPT, UR4, 0x1000, URZ ;  /* 0x0000100004047890 */ /* 0x000fe2000fffe0ff */
[----:B------:R-:W0:Y:S03]  /*0280*/  LDCU.64 UR14, c[0x0][0x388] ;  /* 0x00007100ff0e77ac */ /* 0x000e260008000a00 */
[----:B------:R-:W-:Y:S01]  /*0290*/  LEA R7, R7, UR11, 0x8 ;  /* 0x0000000b07077c11 */ /* 0x000fe2000f8e40ff */
[----:B------:R-:W-:-:S03]  /*02a0*/  ULEA UR8, UR8, UR4, 0x18 ;  /* 0x0000000408087291 */ /* 0x000fc6000f8ec0ff */
[----:B------:R-:W-:Y:S01]  /*02b0*/  IADD3 R16, PT, PT, R16, R7, RZ ;  /* 0x0000000710107210 */ /* 0x000fe20007ffe0ff */
[----:B------:R-:W-:Y:S01]  /*02c0*/  UMOV UR4, URZ ;  /* 0x000000ff00047c82 */ /* 0x000fe20008000000 */
[----:B------:R-:W-:Y:S01]  /*02d0*/  UMOV UR5, URZ ;  /* 0x000000ff00057c82 */ /* 0x000fe20008000000 */
[----:B--23--:R-:W-:-:S07]  /*02e0*/  LEA R2, R2, UR8, 0x3 ;  /* 0x0000000802027c11 */ /* 0x00cfce000f8e18ff */
.L_x_21:
[----:B------:R-:W-:Y:S01]  /*02f0*/  BSSY.RECONVERGENT B0, `(.L_x_1) ;  /* 0x0000022000007945 */ /* 0x000fe20003800200 */
[----:B------:R-:W-:-:S03]  /*0300*/  IADD3 R12, PT, PT, R3, -0x1, RZ ;  /* 0xffffffff030c7810 */ /* 0x000fc60007ffe0ff */
[----:B----4-:R-:W-:Y:S05]  /*0310*/  @P0 BRA `(.L_x_2) ;  /* 0x0000000000740947 */ /* 0x010fea0003800000 */
[----:B------:R-:W2:Y:S02]  /*0320*/  LDC.64 R8, c[0x0][0x3a8] ;  /* 0x0000ea00ff087b82 */ /* 0x000ea40000000a00 */
[----:B--2---:R-:W-:-:S04]  /*0330*/  ISETP.GE.U32.AND P1, PT, R3, R8, PT ;  /* 0x000000080300720c */ /* 0x004fc80003f26070 */
[----:B------:R-:W-:-:S13]  /*0340*/  ISETP.GE.U32.AND.EX P1, PT, RZ, R9, PT, P1 ;  /* 0x00000009ff00720c */ /* 0x000fda0003f26110 */
[----:B------:R-:W-:Y:S05]  /*0350*/  @P1 BRA `(.L_x_3) ;  /* 0x0000000000241947 */ /* 0x000fea0003800000 */
[----:B------:R-:W-:-:S03]  /*0360*/  HFMA2 R13, -RZ, RZ, 0, 0 ;  /* 0x00000000ff0d7431 */ /* 0x000fc600000001ff */
[----:B------:R-:W-:-:S04]  /*0370*/  IMAD.WIDE.U32 R10, R24, R8, R12 ;  /* 0x00000008180a7225 */ /* 0x000fc800078e000c */
[----:B------:R-:W-:Y:S01]  /*0380*/  IMAD R9, R24, R9, R11 ;  /* 0x0000000918097224 */ /* 0x000fe200078e020b */
[----:B------:R-:W-:-:S04]  /*0390*/  LEA R8, P1, R10, UR16, 0x2 ;  /* 0x000000100a087c11 */ /* 0x000fc8000f8210ff */
[----:B------:R-:W-:-:S06]  /*03a0*/  LEA.HI.X R9, R10, UR17, R9, 0x2, P1 ;  /* 0x000000110a097c11 */ /* 0x000fcc00088f1409 */
[----:B------:R-:W2:Y:S04]  /*03b0*/  LDG.E.64.CONSTANT R8, desc[UR12][R8.64] ;  /* 0x0000000c08087981 */ /* 0x000ea8000c1e9b00 */
[----:B--2---:R2:W-:Y:S04]  /*03c0*/  STS [R17+UR11], R8 ;  /* 0x0000000811007988 */ /* 0x0045e8000800080b */
[----:B------:R2:W-:Y:S01]  /*03d0*/  STS [R16+0x4], R9 ;  /* 0x0000040910007388 */ /* 0x0005e20000000800 */
[----:B------:R-:W-:Y:S05]  /*03e0*/  BRA `(.L_x_4) ;  /* 0x0000000000487947 */ /* 0x000fea0003800000 */
.L_x_3:
[----:B------:R-:W-:-:S04]  /*03f0*/  ISETP.GE.U32.AND P1, PT, R12, R8, PT ;  /* 0x000000080c00720c */ /* 0x000fc80003f26070 */
[----:B------:R-:W-:-:S13]  /*0400*/  ISETP.GE.U32.AND.EX P1, PT, RZ, R9, PT, P1 ;  /* 0x00000009ff00720c */ /* 0x000fda0003f26110 */
[----:B------:R-:W-:Y:S05]  /*0410*/  @P1 BRA `(.L_x_5) ;  /* 0x0000000000281947 */ /* 0x000fea0003800000 */
[----:B------:R-:W-:Y:S01]  /*0420*/  HFMA2 R11, -RZ, RZ, 0, 0 ;  /* 0x00000000ff0b7431 */ /* 0x000fe200000001ff */
[----:B------:R-:W-:-:S05]  /*0430*/  MOV R10, R12 ;  /* 0x0000000c000a7202 */ /* 0x000fca0000000f00 */
[----:B------:R-:W-:-:S04]  /*0440*/  IMAD.WIDE.U32 R10, R24, R8, R10 ;  /* 0x00000008180a7225 */ /* 0x000fc800078e000a */
[----:B------:R-:W-:Y:S01]  /*0450*/  IMAD R9, R24, R9, R11 ;  /* 0x0000000918097224 */ /* 0x000fe200078e020b */
[----:B------:R-:W-:-:S04]  /*0460*/  LEA R8, P1, R10, UR16, 0x2 ;  /* 0x000000100a087c11 */ /* 0x000fc8000f8210ff */
[----:B------:R-:W-:-:S05]  /*0470*/  LEA.HI.X R9, R10, UR17, R9, 0x2, P1 ;  /* 0x000000110a097c11 */ /* 0x000fca00088f1409 */
[----:B------:R-:W2:Y:S04]  /*0480*/  LDG.E.CONSTANT R8, desc[UR12][R8.64] ;  /* 0x0000000c08087981 */ /* 0x000ea8000c1e9900 */
[----:B--2---:R3:W-:Y:S04]  /*0490*/  STS [R17+UR11], R8 ;  /* 0x0000000811007988 */ /* 0x0047e8000800080b */
[----:B------:R3:W-:Y:S01]  /*04a0*/  STS [R16+0x4], RZ ;  /* 0x000004ff10007388 */ /* 0x0007e20000000800 */
[----:B------:R-:W-:Y:S05]  /*04b0*/  BRA `(.L_x_4) ;  /* 0x0000000000147947 */ /* 0x000fea0003800000 */
.L_x_5:
[----:B------:R4:W-:Y:S04]  /*04c0*/  STS [R17+UR11], RZ ;  /* 0x000000ff11007988 */ /* 0x0009e8000800080b */
[----:B------:R4:W-:Y:S01]  /*04d0*/  STS [R16+0x4], RZ ;  /* 0x000004ff10007388 */ /* 0x0009e20000000800 */
[----:B------:R-:W-:Y:S05]  /*04e0*/  BRA `(.L_x_4) ;  /* 0x0000000000087947 */ /* 0x000fea0003800000 */
.L_x_2:
[----:B------:R2:W-:Y:S04]  /*04f0*/  STS [R17+UR11], RZ ;  /* 0x000000ff11007988 */ /* 0x0005e8000800080b */
[----:B------:R2:W-:Y:S02]  /*0500*/  STS [R16+0x4], RZ ;  /* 0x000004ff10007388 */ /* 0x0005e40000000800 */
.L_x_4:
[----:B01----:R-:W-:Y:S05]  /*0510*/  BSYNC.RECONVERGENT B0 ;  /* 0x0000000000007941 */ /* 0x003fea0003800200 */
.L_x_1:
[----:B------:R-:W-:Y:S01]  /*0520*/  ISETP.GE.U32.AND P1, PT, R6, UR18, PT ;  /* 0x0000001206007c0c */ /* 0x000fe2000bf26070 */
[----:B------:R-:W-:Y:S03]  /*0530*/  BSSY.RECONVERGENT B0, `(.L_x_6) ;  /* 0x000001e000007945 */ /* 0x000fe60003800200 */
[----:B------:R-:W-:-:S13]  /*0540*/  ISETP.GE.U32.AND.EX P1, PT, RZ, UR19, PT, P1 ;  /* 0x00000013ff007c0c */ /* 0x000fda000bf26110 */
[----:B------:R-:W-:Y:S05]  /*0550*/  @P1 BRA `(.L_x_7) ;  /* 0x0000000000681947 */ /* 0x000fea0003800000 */
[----:B--23--:R-:W0:Y:S02]  /*0560*/  LDC.64 R8, c[0x0][0x3a8] ;  /* 0x0000ea00ff087b82 */ /* 0x00ce240000000a00 */
[----:B0-----:R-:W-:-:S04]  /*0570*/  ISETP.GE.U32.AND P1, PT, R3, R8, PT ;  /* 0x000000080300720c */ /* 0x001fc80003f26070 */
[----:B------:R-:W-:-:S13]  /*0580*/  ISETP.GE.U32.AND.EX P1, PT, RZ, R9, PT, P1 ;  /* 0x00000009ff00720c */ /* 0x000fda0003f26110 */
[----:B------:R-:W-:Y:S05]  /*0590*/  @P1 BRA `(.L_x_8) ;  /* 0x0000000000201947 */ /* 0x000fea0003800000 */
[----:B------:R-:W-:-:S03]  /*05a0*/  MOV R13, RZ ;  /* 0x000000ff000d7202 */ /* 0x000fc60000000f00 */
[----:B------:R-:W-:-:S04]  /*05b0*/  IMAD.WIDE.U32 R12, R6, R8, R12 ;  /* 0x00000008060c7225 */ /* 0x000fc800078e000c */
[----:B------:R-:W-:Y:S01]  /*05c0*/  IMAD R9, R6, R9, R13 ;  /* 0x0000000906097224 */ /* 0x000fe200078e020d */
[----:B------:R-:W-:-:S04]  /*05d0*/  LEA R8, P1, R12, UR16, 0x2 ;  /* 0x000000100c087c11 */ /* 0x000fc8000f8210ff */
[----:B------:R-:W-:-:S06]  /*05e0*/  LEA.HI.X R9, R12, UR17, R9, 0x2, P1 ;  /* 0x000000110c097c11 */ /* 0x000fcc00088f1409 */
[----:B------:R-:W2:Y:S04]  /*05f0*/  LDG.E.64.CONSTANT R8, desc[UR12][R8.64] ;  /* 0x0000000c08087981 */ /* 0x000ea8000c1e9b00 */
[----:B--2---:R0:W-:Y:S01]  /*0600*/  STS.64 [R16+0x80], R8 ;  /* 0x0000800810007388 */ /* 0x0041e20000000a00 */
[----:B------:R-:W-:Y:S05]  /*0610*/  BRA `(.L_x_9) ;  /* 0x00000000003c7947 */ /* 0x000fea0003800000 */
.L_x_8:
[----:B------:R-:W-:-:S04]  /*0620*/  ISETP.GE.U32.AND P1, PT, R12, R8, PT ;  /* 0x000000080c00720c */ /* 0x000fc80003f26070 */
[----:B------:R-:W-:-:S13]  /*0630*/  ISETP.GE.U32.AND.EX P1, PT, RZ, R9, PT, P1 ;  /* 0x00000009ff00720c */ /* 0x000fda0003f26110 */
[----:B------:R-:W-:Y:S05]  /*0640*/  @P1 BRA `(.L_x_10) ;  /* 0x0000000000241947 */ /* 0x000fea0003800000 */
[----:B------:R-:W-:-:S03]  /*0650*/  HFMA2 R13, -RZ, RZ, 0, 0 ;  /* 0x00000000ff0d7431 */ /* 0x000fc600000001ff */
[----:B------:R-:W-:-:S04]  /*0660*/  IMAD.WIDE.U32 R10, R6, R8, R12 ;  /* 0x00000008060a7225 */ /* 0x000fc800078e000c */
[----:B------:R-:W-:Y:S01]  /*0670*/  IMAD R9, R6, R9, R11 ;  /* 0x0000000906097224 */ /* 0x000fe200078e020b */
[----:B------:R-:W-:-:S04]  /*0680*/  LEA R12, P1, R10, UR16, 0x2 ;  /* 0x000000100a0c7c11 */ /* 0x000fc8000f8210ff */
[----:B------:R-:W-:-:S05]  /*0690*/  LEA.HI.X R13, R10, UR17, R9, 0x2, P1 ;  /* 0x000000110a0d7c11 */ /* 0x000fca00088f1409 */
[----:B------:R-:W2:Y:S01]  /*06a0*/  LDG.E.CONSTANT R8, desc[UR12][R12.64] ;  /* 0x0000000c0c087981 */ /* 0x000ea2000c1e9900 */
[----:B------:R-:W-:-:S05]  /*06b0*/  MOV R9, RZ ;  /* 0x000000ff00097202 */ /* 0x000fca0000000f00 */
[----:B--2---:R1:W-:Y:S01]  /*06c0*/  STS.64 [R16+0x80], R8 ;  /* 0x0000800810007388 */ /* 0x0043e20000000a00 */
[----:B------:R-:W-:Y:S05]  /*06d0*/  BRA `(.L_x_9) ;  /* 0x00000000000c7947 */ /* 0x000fea0003800000 */
.L_x_10:
[----:B------:R2:W-:Y:S01]  /*06e0*/  STS.64 [R16+0x80], RZ ;  /* 0x000080ff10007388 */ /* 0x0005e20000000a00 */
[----:B------:R-:W-:Y:S05]  /*06f0*/  BRA `(.L_x_9) ;  /* 0x0000000000047947 */ /* 0x000fea0003800000 */
.L_x_7:
[----:B------:R0:W-:Y:S02]  /*0700*/  STS.64 [R16+0x80], RZ ;  /* 0x000080ff10007388 */ /* 0x0001e40000000a00 */
.L_x_9:
[----:B------:R-:W-:Y:S05]  /*0710*/  BSYNC.RECONVERGENT B0 ;  /* 0x0000000000007941 */ /* 0x000fea0003800200 */
.L_x_6:
[----:B------:R-:W-:Y:S01]  /*0720*/  IADD3 R13, PT, PT, R0, -0x1, RZ ;  /* 0xffffffff000d7810 */ /* 0x000fe20007ffe0ff */
[----:B------:R-:W-:Y:S03]  /*0730*/  BSSY.RECONVERGENT B0, `(.L_x_11) ;  /* 0x000001f000007945 */ /* 0x000fe60003800200 */
[----:B------:R-:W-:-:S04]  /*0740*/  ISETP.GE.U32.AND P1, PT, R13, UR20, PT ;  /* 0x000000140d007c0c */ /* 0x000fc8000bf26070 */
[----:B------:R-:W-:-:S13]  /*0750*/  ISETP.GE.U32.AND.EX P1, PT, RZ, UR21, PT, P1 ;  /* 0x00000015ff007c0c */ /* 0x000fda000bf26110 */
[----:B------:R-:W-:Y:S05]  /*0760*/  @P1 BRA `(.L_x_12) ;  /* 0x0000000000681947 */ /* 0x000fea0003800000 */
[----:B0123--:R-:W0:Y:S02]  /*0770*/  LDC.64 R8, c[0x0][0x3a0] ;  /* 0x0000e800ff087b82 */ /* 0x00fe240000000a00 */
[----:B0-----:R-:W-:-:S04]  /*0780*/  ISETP.GE.U32.AND P1, PT, R5, R8, PT ;  /* 0x000000080500720c */ /* 0x001fc80003f26070 */
[----:B------:R-:W-:-:S13]  /*0790*/  ISETP.GE.U32.AND.EX P1, PT, R4, R9, PT, P1 ;  /* 0x000000090400720c */ /* 0x000fda0003f26110 */
[----:B------:R-:W-:Y:S05]  /*07a0*/  @P1 BRA `(.L_x_13) ;  /* 0x00000000001c1947 */ /* 0x000fea0003800000 */
[----:B------:R-:W-:-:S04]  /*07b0*/  IMAD.WIDE.U32 R10, R13, R8, R26 ;  /* 0x000000080d0a7225 */ /* 0x000fc800078e001a */
[----:B------:R-:W-:Y:S01]  /*07c0*/  IMAD R9, R13, R9, R11 ;  /* 0x000000090d097224 */ /* 0x000fe200078e020b */
[----:B------:R-:W-:-:S04]  /*07d0*/  LEA R8, P1, R10, UR14, 0x2 ;  /* 0x0000000e0a087c11 */ /* 0x000fc8000f8210ff */
[----:B------:R-:W-:-:S06]  /*07e0*/  LEA.HI.X R9, R10, UR15, R9, 0x2, P1 ;  /* 0x0000000f0a097c11 */ /* 0x000fcc00088f1409 */
[----:B------:R-:W2:Y:S04]  /*07f0*/  LDG.E.64.CONSTANT R8, desc[UR12][R8.64] ;  /* 0x0000000c08087981 */ /* 0x000ea8000c1e9b00 */
[----:B--2---:R0:W-:Y:S01]  /*0800*/  STS.64 [R17+UR8], R8 ;  /* 0x0000000811007988 */ /* 0x0041e20008000a08 */
[----:B------:R-:W-:Y:S05]  /*0810*/  BRA `(.L_x_14) ;  /* 0x0000000000407947 */ /* 0x000fea0003800000 */
.L_x_13:
[----:B------:R-:W-:-:S04]  /*0820*/  ISETP.GE.U32.AND P1, PT, R26, R8, PT ;  /* 0x000000081a00720c */ /* 0x000fc80003f26070 */
[----:B------:R-:W-:-:S13]  /*0830*/  ISETP.GE.U32.AND.EX P1, PT, R27, R9, PT, P1 ;  /* 0x000000091b00720c */ /* 0x000fda0003f26110 */
[----:B------:R-:W-:Y:S05]  /*0840*/  @P1 BRA `(.L_x_15) ;  /* 0x0000000000281947 */ /* 0x000fea0003800000 */
[----:B------:R-:W-:Y:S02]  /*0850*/  MOV R10, R26 ;  /* 0x0000001a000a7202 */ /* 0x000fe40000000f00 */
[----:B------:R-:W-:-:S03]  /*0860*/  MOV R11, R27 ;  /* 0x0000001b000b7202 */ /* 0x000fc60000000f00 */
[----:B------:R-:W-:-:S04]  /*0870*/  IMAD.WIDE.U32 R10, R13, R8, R10 ;  /* 0x000000080d0a7225 */ /* 0x000fc800078e000a */
[----:B------:R-:W-:Y:S01]  /*0880*/  IMAD R9, R13, R9, R11 ;  /* 0x000000090d097224 */ /* 0x000fe200078e020b */
[----:B------:R-:W-:-:S04]  /*0890*/  LEA R12, P1, R10, UR14, 0x2 ;  /* 0x0000000e0a0c7c11 */ /* 0x000fc8000f8210ff */
[----:B------:R-:W-:-:S05]  /*08a0*/  LEA.HI.X R13, R10, UR15, R9, 0x2, P1 ;  /* 0x0000000f0a0d7c11 */ /* 0x000fca00088f1409 */
[----:B------:R-:W2:Y:S01]  /*08b0*/  LDG.E.CONSTANT R8, desc[UR12][R12.64] ;  /* 0x0000000c0c087981 */ /* 0x000ea2000c1e9900 */
[----:B------:R-:W-:-:S05]  /*08c0*/  HFMA2 R9, -RZ, RZ, 0, 0 ;  /* 0x00000000ff097431 */ /* 0x000fca00000001ff */
[----:B--2---:R1:W-:Y:S01]  /*08d0*/  STS.64 [R17+UR8], R8 ;  /* 0x0000000811007988 */ /* 0x0043e20008000a08 */
[----:B------:R-:W-:Y:S05]  /*08e0*/  BRA `(.L_x_14) ;  /* 0x00000000000c7947 */ /* 0x000fea0003800000 */
.L_x_15:
[----:B------:R2:W-:Y:S01]  /*08f0*/  STS.64 [R17+UR8], RZ ;  /* 0x000000ff11007988 */ /* 0x0005e20008000a08 */
[----:B------:R-:W-:Y:S05]  /*0900*/  BRA `(.L_x_14) ;  /* 0x0000000000047947 */ /* 0x000fea0003800000 */
.L_x_12:
[----:B------:R0:W-:Y:S02]  /*0910*/  STS.64 [R17+UR8], RZ ;  /* 0x000000ff11007988 */ /* 0x0001e40008000a08 */
.L_x_14:
[----:B------:R-:W-:Y:S05]  /*0920*/  BSYNC.RECONVERGENT B0 ;  /* 0x0000000000007941 */ /* 0x000fea0003800200 */
.L_x_11:
[----:B------:R-:W-:Y:S01]  /*0930*/  ISETP.GE.U32.AND P1, PT, R0, UR20, PT ;  /* 0x0000001400007c0c */ /* 0x000fe2000bf26070 */
[----:B------:R-:W-:Y:S03]  /*0940*/  BSSY.RECONVERGENT B0, `(.L_x_16) ;  /* 0x0000020000007945 */ /* 0x000fe60003800200 */
[----:B------:R-:W-:-:S13]  /*0950*/  ISETP.GE.U32.AND.EX P1, PT, RZ, UR21, PT, P1 ;  /* 0x00000015ff007c0c */ /* 0x000fda000bf26110 */
[----:B------:R-:W-:Y:S05]  /*0960*/  @P1 BRA `(.L_x_17) ;  /* 0x0000000000701947 */ /* 0x000fea0003800000 */
[----:B0123--:R-:W0:Y:S02]  /*0970*/  LDC.64 R8, c[0x0][0x3a0] ;  /* 0x0000e800ff087b82 */ /* 0x00fe240000000a00 */
[----:B0-----:R-:W-:-:S04]  /*0980*/  ISETP.GE.U32.AND P1, PT, R5, R8, PT ;  /* 0x000000080500720c */ /* 0x001fc80003f26070 */
[----:B------:R-:W-:-:S13]  /*0990*/  ISETP.GE.U32.AND.EX P1, PT, R4, R9, PT, P1 ;  /* 0x000000090400720c */ /* 0x000fda0003f26110 */
[----:B------:R-:W-:Y:S05]  /*09a0*/  @P1 BRA `(.L_x_18) ;  /* 0x0000000000241947 */ /* 0x000fea0003800000 */
[----:B------:R-:W-:Y:S02]  /*09b0*/  MOV R10, R26 ;  /* 0x0000001a000a7202 */ /* 0x000fe40000000f00 */
[----:B------:R-:W-:-:S03]  /*09c0*/  MOV R11, R27 ;  /* 0x0000001b000b7202 */ /* 0x000fc60000000f00 */
[----:B------:R-:W-:-:S04]  /*09d0*/  IMAD.WIDE.U32 R10, R0, R8, R10 ;  /* 0x00000008000a7225 */ /* 0x000fc800078e000a */
[----:B------:R-:W-:Y:S01]  /*09e0*/  IMAD R9, R0, R9, R11 ;  /* 0x0000000900097224 */ /* 0x000fe200078e020b */
[----:B------:R-:W-:-:S04]  /*09f0*/  LEA R8, P1, R10, UR14, 0x2 ;  /* 0x0000000e0a087c11 */ /* 0x000fc8000f8210ff */
[----:B------:R-:W-:-:S06]  /*0a00*/  LEA.HI.X R9, R10, UR15, R9, 0x2, P1 ;  /* 0x0000000f0a097c11 */ /* 0x000fcc00088f1409 */
[----:B------:R-:W2:Y:S04]  /*0a10*/  LDG.E.64.CONSTANT R8, desc[UR12][R8.64] ;  /* 0x0000000c08087981 */ /* 0x000ea8000c1e9b00 */
[----:B--2---:R0:W-:Y:S01]  /*0a20*/  STS.64 [R17+UR8+0x80], R8 ;  /* 0x0000800811007988 */ /* 0x0041e20008000a08 */
[----:B------:R-:W-:Y:S05]  /*0a30*/  BRA `(.L_x_19) ;  /* 0x0000000000407947 */ /* 0x000fea0003800000 */
.L_x_18:
        /* <DEDUP_REMOVED lines=11> */
[----:B--2---:R1:W-:Y:S01]  /*0af0*/  STS.64 [R17+UR8+0x80], R8 ;  /* 0x0000800811007988 */ /* 0x0043e20008000a08 */
[----:B------:R-:W-:Y:S05]  /*0b00*/  BRA `(.L_x_19) ;  /* 0x00000000000c7947 */ /* 0x000fea0003800000 */
.L_x_20:
[----:B------:R2:W-:Y:S01]  /*0b10*/  STS.64 [R17+UR8+0x80], RZ ;  /* 0x000080ff11007988 */ /* 0x0005e20008000a08 */
[----:B------:R-:W-:Y:S05]  /*0b20*/  BRA `(.L_x_19) ;  /* 0x0000000000047947 */ /* 0x000fea0003800000 */
.L_x_17:
[----:B------:R0:W-:Y:S02]  /*0b30*/  STS.64 [R17+UR8+0x80], RZ ;  /* 0x000080ff11007988 */ /* 0x0001e40008000a08 */
.L_x_19:
[----:B------:R-:W-:Y:S05]  /*0b40*/  BSYNC.RECONVERGENT B0 ;  /* 0x0000000000007941 */ /* 0x000fea0003800200 */
.L_x_16:
[----:B------:R-:W-:Y:S01]  /*0b50*/  BAR.SYNC.DEFER_BLOCKING 0x0 ;  /* 0x0000000000007b1d */ /* 0x000fe20000010000 */
[----:B------:R-:W-:Y:S01]  /*0b60*/  UIADD3 UR4, UP0, UPT, UR4, 0x1, URZ ;  /* 0x0000000104047890 */ /* 0x000fe2000ff1e0ff */
[----:B------:R-:W-:Y:S02]  /*0b70*/  IADD3 R0, PT, PT, R0, 0x20, RZ ;  /* 0x0000002000007810 */ /* 0x000fe40007ffe0ff */
[----:B------:R-:W-:Y:S01]  /*0b80*/  IADD3 R3, PT, PT, R3, 0x20, RZ ;  /* 0x0000002003037810 */ /* 0x000fe20007ffe0ff */
[----:B------:R-:W-:Y:S02]  /*0b90*/  UIADD3.X UR5, UPT, UPT, URZ, UR5, URZ, UP0, !UPT ;  /* 0x00000005ff057290 */ /* 0x000fe400087fe4ff */
[----:B------:R-:W-:-:S04]  /*0ba0*/  UISETP.GT.U32.AND UP0, UPT, UR9, UR4, UPT ;  /* 0x000000040900728c */ /* 0x000fc8000bf04070 */
[----:B------:R-:W-:Y:S01]  /*0bb0*/  UISETP.GT.U32.AND.EX UP0, UPT, UR10, UR5, UPT, UP0 ;  /* 0x000000050a00728c */ /* 0x000fe2000bf04100 */
[----:B------:R-:W-:Y:S04]  /*0bc0*/  LDS.64 R20, [R2] ;  /* 0x0000000002147984 */ /* 0x000fe80000000a00 */
[----:B------:R-:W5:Y:S04]  /*0bd0*/  LDS.128 R12, [R7] ;  /* 0x00000000070c7984 */ /* 0x000f680000000c00 */
[----:B0123--:R-:W0:Y:S01]  /*0be0*/  LDS.128 R8, [R7+0x80] ;  /* 0x0000800007087984 */ /* 0x00fe220000000c00 */
[C---:B-----5:R-:W-:Y:S01]  /*0bf0*/  FFMA R25, R12.reuse, R20, R19 ;  /* 0x000000140c197223 */ /* 0x060fe20000000013 */
[----:B------:R-:W-:-:S02]  /*0c00*/  FFMA R12, R12, R21, R18 ;  /* 0x000000150c0c7223 */ /* 0x000fc40000000012 */
[----:B------:R-:W1:Y:S01]  /*0c10*/  LDS.64 R18, [R2+0x80] ;  /* 0x0000800002127984 */ /* 0x000e620000000a00 */
[C---:B0-----:R-:W-:Y:S01]  /*0c20*/  FFMA R20, R8.reuse, R20, R23 ;  /* 0x0000001408147223 */ /* 0x041fe20000000017 */
[----:B------:R-:W-:Y:S01]  /*0c30*/  FFMA R8, R8, R21, R22 ;  /* 0x0000001508087223 */ /* 0x000fe20000000016 */
[C---:B-1----:R-:W-:Y:S01]  /*0c40*/  FFMA R25, R18.reuse, R13, R25 ;  /* 0x0000000d12197223 */ /* 0x042fe20000000019 */
[----:B------:R-:W-:Y:S01]  /*0c50*/  FFMA R23, R13, R19, R12 ;  /* 0x000000130d177223 */ /* 0x000fe2000000000c */
[----:B------:R-:W-:Y:S01]  /*0c60*/  FFMA R29, R18, R9, R20 ;  /* 0x00000009121d7223 */ /* 0x000fe20000000014 */
[----:B------:R-:W0:Y:S01]  /*0c70*/  LDS.64 R12, [R2+0x100] ;  /* 0x00010000020c7984 */ /* 0x000e220000000a00 */
[----:B------:R-:W-:-:S03]  /*0c80*/  FFMA R9, R9, R19, R8 ;  /* 0x0000001309097223 */ /* 0x000fc60000000008 */
[----:B------:R-:W1:Y:S04]  /*0c90*/  LDS.64 R20, [R2+0x180] ;  /* 0x0001800002147984 */ /* 0x000e680000000a00 */
[----:B------:R-:W-:Y:S01]  /*0ca0*/  LDS.64 R18, [R2+0x200] ;  /* 0x0002000002127984 */ /* 0x000fe20000000a00 */
[C---:B0-----:R-:W-:Y:S01]  /*0cb0*/  FFMA R25, R12.reuse, R14, R25 ;  /* 0x0000000e0c197223 */ /* 0x041fe20000000019 */
[----:B------:R-:W-:Y:S01]  /*0cc0*/  FFMA R12, R12, R10, R29 ;  /* 0x0000000a0c0c7223 */ /* 0x000fe2000000001d */
[-C--:B------:R-:W-:Y:S01]  /*0cd0*/  FFMA R22, R14, R13.reuse, R23 ;  /* 0x0000000d0e167223 */ /* 0x080fe20000000017 */
[----:B------:R-:W-:Y:S01]  /*0ce0*/  FFMA R10, R10, R13, R9 ;  /* 0x0000000d0a0a7223 */ /* 0x000fe20000000009 */
[C---:B-1----:R-:W-:Y:S01]  /*0cf0*/  FFMA R23, R20.reuse, R15, R25 ;  /* 0x0000000f14177223 */ /* 0x042fe20000000019 */
[----:B------:R-:W-:Y:S01]  /*0d00*/  FFMA R29, R20, R11, R12 ;  /* 0x0000000b141d7223 */ /* 0x000fe2000000000c */
[-C--:B------:R-:W-:Y:S01]  /*0d10*/  FFMA R22, R15, R21.reuse, R22 ;  /* 0x000000150f167223 */ /* 0x080fe20000000016 */
[----:B------:R-:W-:Y:S01]  /*0d20*/  FFMA R25, R11, R21, R10 ;  /* 0x000000150b197223 */ /* 0x000fe2000000000a */
[----:B------:R-:W0:Y:S04]  /*0d30*/  LDS.128 R12, [R7+0x10] ;  /* 0x00001000070c7984 */ /* 0x000e280000000c00 */
[----:B------:R-:W1:Y:S04]  /*0d40*/  LDS.128 R8, [R7+0x90] ;  /* 0x0000900007087984 */ /* 0x000e680000000c00 */
[----:B------:R-:W2:Y:S01]  /*0d50*/  LDS.64 R20, [R2+0x280] ;  /* 0x0002800002147984 */ /* 0x000ea20000000a00 */
[CC--:B0-----:R-:W-:Y:S01]  /*0d60*/  FFMA R23, R12.reuse, R18.reuse, R23 ;  /* 0x000000120c177223 */ /* 0x0c1fe20000000017 */
[-C--:B------:R-:W-:Y:S01]  /*0d70*/  FFMA R22, R12, R19.reuse, R22 ;  /* 0x000000130c167223 */ /* 0x080fe20000000016 */
[C---:B-1----:R-:W-:Y:S01]  /*0d80*/  FFMA R18, R8.reuse, R18, R29 ;  /* 0x0000001208127223 */ /* 0x042fe2000000001d */
[----:B------:R-:W-:Y:S01]  /*0d90*/  FFMA R8, R8, R19, R25 ;  /* 0x0000001308087223 */ /* 0x000fe20000000019 */
[C---:B--2---:R-:W-:Y:S01]  /*0da0*/  FFMA R23, R20.reuse, R13, R23 ;  /* 0x0000000d14177223 */ /* 0x044fe20000000017 */
        /* <DEDUP_REMOVED lines=15> */
[----:B------:R-:W1:Y:S01]  /*0ea0*/  LDS.128 R8, [R7+0xa0] ;  /* 0x0000a00007087984 */ /* 0x000e620000000c00 */
[C---:B0-----:R-:W-:Y:S01]  /*0eb0*/  FFMA R25, R12.reuse, R20, R23 ;  /* 0x000000140c197223 */ /* 0x041fe20000000017 */
[----:B------:R-:W-:-:S02]  /*0ec0*/  FFMA R12, R12, R21, R22 ;  /* 0x000000150c0c7223 */ /* 0x000fc40000000016 */
[----:B------:R-:W0:Y:S01]  /*0ed0*/  LDS.64 R22, [R2+0x480] ;  /* 0x0004800002167984 */ /* 0x000e220000000a00 */
[C---:B-1----:R-:W-:Y:S01]  /*0ee0*/  FFMA R20, R8.reuse, R20, R29 ;  /* 0x0000001408147223 */ /* 0x042fe2000000001d */
[----:B------:R-:W-:Y:S02]  /*0ef0*/  FFMA R8, R8, R21, R19 ;  /* 0x0000001508087223 */ /* 0x000fe40000000013 */
[----:B------:R-:W-:Y:S01]  /*0f00*/  LDS.64 R18, [R2+0x580] ;  /* 0x0005800002127984 */ /* 0x000fe20000000a00 */
[C---:B0-----:R-:W-:Y:S01]  /*0f10*/  FFMA R25, R22.reuse, R13, R25 ;  /* 0x0000000d16197223 */ /* 0x041fe20000000019 */
[----:B------:R-:W-:Y:S01]  /*0f20*/  FFMA R21, R13, R23, R12 ;  /* 0x000000170d157223 */ /* 0x000fe2000000000c */
[----:B------:R-:W-:Y:S01]  /*0f30*/  FFMA R29, R22, R9, R20 ;  /* 0x00000009161d7223 */ /* 0x000fe20000000014 */
[----:B------:R-:W0:Y:S01]  /*0f40*/  LDS.64 R12, [R2+0x500] ;  /* 0x00050000020c7984 */ /* 0x000e220000000a00 */
[----:B------:R-:W-:Y:S01]  /*0f50*/  FFMA R9, R9, R23, R8 ;  /* 0x0000001709097223 */ /* 0x000fe20000000008 */
[C---:B0-----:R-:W-:Y:S01]  /*0f60*/  FFMA R23, R12.reuse, R14, R25 ;  /* 0x0000000e0c177223 */ /* 0x041fe20000000019 */
[----:B------:R-:W-:Y:S01]  /*0f70*/  FFMA R12, R12, R10, R29 ;  /* 0x0000000a0c0c7223 */ /* 0x000fe2000000001d */
[-C--:B------:R-:W-:Y:S01]  /*0f80*/  FFMA R22, R14, R13.reuse, R21 ;  /* 0x0000000d0e167223 */ /* 0x080fe20000000015 */
[----:B------:R-:W-:Y:S01]  /*0f90*/  FFMA R10, R10, R13, R9 ;  /* 0x0000000d0a0a7223 */ /* 0x000fe20000000009 */
[C---:B------:R-:W-:Y:S01]  /*0fa0*/  FFMA R23, R18.reuse, R15, R23 ;  /* 0x0000000f12177223 */ /* 0x040fe20000000017 */
[----:B------:R-:W-:Y:S01]  /*0fb0*/  FFMA R29, R18, R11, R12 ;  /* 0x0000000b121d7223 */ /* 0x000fe2000000000c */
[-C--:B------:R-:W-:Y:S01]  /*0fc0*/  FFMA R22, R15, R19.reuse, R22 ;  /* 0x000000130f167223 */ /* 0x080fe20000000016 */
[----:B------:R-:W-:Y:S01]  /*0fd0*/  LDS.64 R20, [R2+0x600] ;  /* 0x0006000002147984 */ /* 0x000fe20000000a00 */
[----:B------:R-:W-:-:S03]  /*0fe0*/  FFMA R19, R11, R19, R10 ;  /* 0x000000130b137223 */ /* 0x000fc6000000000a */
[----:B------:R-:W0:Y:S04]  /*0ff0*/  LDS.128 R12, [R7+0x30] ;  /* 0x00003000070c7984 */ /* 0x000e280000000c00 */
[----:B------:R-:W1:Y:S01]  /*1000*/  LDS.128 R8, [R7+0xb0] ;  /* 0x0000b00007087984 */ /* 0x000e620000000c00 */
[CC--:B0-----:R-:W-:Y:S01]  /*1010*/  FFMA R25, R12.reuse, R20.reuse, R23 ;  /* 0x000000140c197223 */ /* 0x0c1fe20000000017 */
[-C--:B------:R-:W-:Y:S02]  /*1020*/  FFMA R12, R12, R21.reuse, R22 ;  /* 0x000000150c0c7223 */ /* 0x080fe40000000016 */
[----:B------:R-:W0:Y:S01]  /*1030*/  LDS.64 R22, [R2+0x680] ;  /* 0x0006800002167984 */ /* 0x000e220000000a00 */
[C---:B-1----:R-:W-:Y:S01]  /*1040*/  FFMA R20, R8.reuse, R20, R29 ;  /* 0x0000001408147223 */ /* 0x042fe2000000001d */
[----:B------:R-:W-:-:S02]  /*1050*/  FFMA R8, R8, R21, R19 ;  /* 0x0000001508087223 */ /* 0x000fc40000000013 */
        /* <DEDUP_REMOVED lines=82> */
[----:B------:R-:W1:Y:S04]  /*1580*/  LDS.128 R8, [R7+0xf0] ;  /* 0x0000f00007087984 */ /* 0x000e680000000c00 */
[----:B------:R-:W2:Y:S01]  /*1590*/  LDS.64 R18, [R2+0xe80] ;  /* 0x000e800002127984 */ /* 0x000ea20000000a00 */
[CC--:B0-----:R-:W-:Y:S01]  /*15a0*/  FFMA R23, R12.reuse, R20.reuse, R23 ;  /* 0x000000140c177223 */ /* 0x0c1fe20000000017 */
[-C--:B------:R-:W-:Y:S01]  /*15b0*/  FFMA R22, R12, R21.reuse, R22 ;  /* 0x000000150c167223 */ /* 0x080fe20000000016 */
[C---:B-1----:R-:W-:Y:S01]  /*15c0*/  FFMA R12, R8.reuse, R20, R29 ;  /* 0x00000014080c7223 */ /* 0x042fe2000000001d */
[----:B------:R-:W-:-:S02]  /*15d0*/  FFMA R8, R8, R21, R25 ;  /* 0x0000001508087223 */ /* 0x000fc40000000019 */
[----:B------:R-:W0:Y:S01]  /*15e0*/  LDS.64 R20, [R2+0xf00] ;  /* 0x000f000002147984 */ /* 0x000e220000000a00 */
[C---:B--2---:R-:W-:Y:S01]  /*15f0*/  FFMA R23, R18.reuse, R13, R23 ;  /* 0x0000000d12177223 */ /* 0x044fe20000000017 */
[----:B------:R-:W-:Y:S01]  /*1600*/  FFMA R25, R13, R19, R22 ;  /* 0x000000130d197223 */ /* 0x000fe20000000016 */
[----:B------:R-:W-:Y:S01]  /*1610*/  FFMA R29, R18, R9, R12 ;  /* 0x00000009121d7223 */ /* 0x000fe2000000000c */
[----:B------:R-:W-:Y:S01]  /*1620*/  FFMA R9, R9, R19, R8 ;  /* 0x0000001309097223 */ /* 0x000fe20000000008 */
[----:B------:R-:W1:Y:S01]  /*1630*/  LDS.64 R12, [R2+0xf80] ;  /* 0x000f8000020c7984 */ /* 0x000e620000000a00 */
[C---:B0-----:R-:W-:Y:S01]  /*1640*/  FFMA R23, R20.reuse, R14, R23 ;  /* 0x0000000e14177223 */ /* 0x041fe20000000017 */
[----:B------:R-:W-:Y:S01]  /*1650*/  FFMA R20, R20, R10, R29 ;  /* 0x0000000a14147223 */ /* 0x000fe2000000001d */
[-C--:B------:R-:W-:Y:S01]  /*1660*/  FFMA R14, R14, R21.reuse, R25 ;  /* 0x000000150e0e7223 */ /* 0x080fe20000000019 */
[----:B------:R-:W-:Y:S01]  /*1670*/  FFMA R10, R10, R21, R9 ;  /* 0x000000150a0a7223 */ /* 0x000fe20000000009 */
[----:B-1----:R-:W-:-:S02]  /*1680*/  FFMA R19, R12, R15, R23 ;  /* 0x0000000f0c137223 */ /* 0x002fc40000000017 */
[----:B------:R-:W-:Y:S01]  /*1690*/  FFMA R18, R15, R13, R14 ;  /* 0x0000000d0f127223 */ /* 0x000fe2000000000e */
[----:B------:R-:W-:Y:S01]  /*16a0*/  FFMA R23, R12, R11, R20 ;  /* 0x0000000b0c177223 */ /* 0x000fe20000000014 */
[----:B------:R-:W-:Y:S01]  /*16b0*/  FFMA R22, R11, R13, R10 ;  /* 0x0000000d0b167223 */ /* 0x000fe2000000000a */
[----:B------:R-:W-:Y:S06]  /*16c0*/  BAR.SYNC.DEFER_BLOCKING 0x0 ;  /* 0x0000000000007b1d */ /* 0x000fec0000010000 */
[----:B------:R-:W-:Y:S05]  /*16d0*/  BRA.U UP0, `(.L_x_21) ;  /* 0xffffffed00047547 */ /* 0x000fea000b83ffff */
.L_x_0:
[----:B------:R-:W0:Y:S01]  /*16e0*/  S2R R4, SR_TID.X ;  /* 0x0000000000047919 */ /* 0x000e220000002100 */
[----:B------:R-:W1:Y:S01]  /*16f0*/  LDC.64 R2, c[0x0][0x3a0] ;  /* 0x0000e800ff027b82 */ /* 0x000e620000000a00 */
[----:B------:R-:W2:Y:S01]  /*1700*/  LDCU.64 UR22, c[0x0][0x398] ;  /* 0x00007300ff1677ac */ /* 0x000ea20008000a00 */
[----:B----4-:R-:W3:Y:S01]  /*1710*/  S2R R7, SR_TID.Y ;  /* 0x0000000000077919 */ /* 0x010ee20000002200 */
[----:B0-----:R-:W-:Y:S02]  /*1720*/  LEA R4, R4, UR7, 0x1 ;  /* 0x0000000704047c11 */ /* 0x001fe4000f8e08ff */
[----:B---3--:R-:W-:Y:S02]  /*1730*/  LEA R7, R7, UR6, 0x1 ;  /* 0x0000000607077c11 */ /* 0x008fe4000f8e08ff */
[----:B------:R-:W-:Y:S02]  /*1740*/  SHF.R.S32.HI R5, RZ, 0x1f, R4 ;  /* 0x0000001fff057819 */ /* 0x000fe40000011404 */
[----:B-1----:R-:W-:-:S02]  /*1750*/  ISETP.GE.U32.AND P0, PT, R4, R2, PT ;  /* 0x000000020400720c */ /* 0x002fc40003f06070 */
[----:B--2---:R-:W-:Y:S02]  /*1760*/  ISETP.GE.U32.AND P1, PT, R7, UR22, PT ;  /* 0x0000001607007c0c */ /* 0x004fe4000bf26070 */
[----:B------:R-:W-:-:S04]  /*1770*/  ISETP.GE.U32.AND.EX P0, PT, R5, R3, PT, P0 ;  /* 0x000000030500720c */ /* 0x000fc80003f06100 */
[----:B------:R-:W-:-:S13]  /*1780*/  ISETP.GE.U32.OR.EX P0, PT, RZ, UR23, P0, P1 ;  /* 0x00000017ff007c0c */ /* 0x000fda0008706510 */
[----:B------:R-:W-:Y:S05]  /*1790*/  @P0 EXIT ;  /* 0x000000000000094d */ /* 0x000fea0003800000 */
[----:B------:R-:W-:Y:S01]  /*17a0*/  IADD3 R9, PT, PT, R4, 0x1, RZ ;  /* 0x0000000104097810 */ /* 0x000fe20007ffe0ff */
[----:B------:R-:W0:Y:S01]  /*17b0*/  LDCU.64 UR4, c[0x0][0x390] ;  /* 0x00007200ff0477ac */ /* 0x000e220008000a00 */
[-C--:B------:R-:W-:Y:S02]  /*17c0*/  IMAD.WIDE.U32 R4, R7, R2.reuse, R4 ;  /* 0x0000000207047225 */ /* 0x080fe400078e0004 */
[----:B------:R-:W-:Y:S02]  /*17d0*/  ISETP.GE.U32.AND P0, PT, R9, R2, PT ;  /* 0x000000020900720c */ /* 0x000fe40003f06070 */
[----:B------:R-:W-:Y:S01]  /*17e0*/  SHF.R.S32.HI R0, RZ, 0x1f, R9 ;  /* 0x0000001fff007819 */ /* 0x000fe20000011409 */
[----:B------:R-:W-:-:S03]  /*17f0*/  IMAD R5, R7, R3, R5 ;  /* 0x0000000307057224 */ /* 0x000fc600078e0205 */
[----:B------:R-:W-:Y:S02]  /*1800*/  ISETP.GE.U32.AND.EX P0, PT, R0, R3, PT, P0 ;  /* 0x000000030000720c */ /* 0x000fe40003f06100 */
[----:B------:R-:W-:-:S04]  /*1810*/  IADD3 R0, PT, PT, R7, 0x1, RZ ;  /* 0x0000000107007810 */ /* 0x000fc80007ffe0ff */
[----:B------:R-:W-:Y:S02]  /*1820*/  ISETP.GE.U32.AND P1, PT, R0, UR22, PT ;  /* 0x0000001600007c0c */ /* 0x000fe4000bf26070 */
[C---:B0-----:R-:W-:Y:S02]  /*1830*/  LEA R6, P2, R4.reuse, UR4, 0x2 ;  /* 0x0000000404067c11 */ /* 0x041fe4000f8410ff */
[----:B------:R-:W-:Y:S02]  /*1840*/  ISETP.GE.U32.AND.EX P1, PT, RZ, UR23, PT, P1 ;  /* 0x00000017ff007c0c */ /* 0x000fe4000bf26110 */
[----:B------:R-:W-:-:S05]  /*1850*/  LEA.HI.X R7, R4, UR5, R5, 0x2, P2 ;  /* 0x0000000504077c11 */ /* 0x000fca00090f1405 */
[----:B------:R0:W-:Y:S04]  /*1860*/  STG.E desc[UR12][R6.64], R19 ;  /* 0x0000001306007986 */ /* 0x0001e8000c10190c */
[----:B------:R0:W-:Y:S02]  /*1870*/  @!P0 STG.E desc[UR12][R6.64+0x4], R18 ;  /* 0x0000041206008986 */ /* 0x0001e4000c10190c */
[----:B------:R-:W-:Y:S05]  /*1880*/  @P1 EXIT ;  /* 0x000000000000194d */ /* 0x000fea0003800000 */
[----:B------:R-:W-:-:S04]  /*1890*/  LEA R4, P1, R2, R6, 0x2 ;  /* 0x0000000602047211 */ /* 0x000fc800078210ff */
[----:B------:R-:W-:-:S05]  /*18a0*/  LEA.HI.X R5, R2, R7, R3, 0x2, P1 ;  /* 0x0000000702057211 */ /* 0x000fca00008f1403 */
[----:B------:R1:W-:Y:S01]  /*18b0*/  STG.E desc[UR12][R4.64], R23 ;  /* 0x0000001704007986 */ /* 0x0003e2000c10190c */
[----:B------:R-:W-:Y:S05]  /*18c0*/  @P0 EXIT ;  /* 0x000000000000094d */ /* 0x000fea0003800000 */
[----:B------:R-:W-:Y:S01]  /*18d0*/  STG.E desc[UR12][R4.64+0x4], R22 ;  /* 0x0000041604007986 */ /* 0x000fe2000c10190c */
[----:B------:R-:W-:Y:S05]  /*18e0*/  EXIT ;  /* 0x000000000000794d */ /* 0x000fea0003800000 */
.L_x_22:
[----:B------:R-:W-:-:S00]  /*18f0*/  BRA `(.L_x_22) ;  /* 0xfffffffc00fc7947 */ /* 0x000fc0000383ffff */
[----:B------:R-:W-:-:S00]  /*1900*/  NOP ;  /* 0x0000000000007918 */ /* 0x000fc00000000000 */
[----:B------:R-:W-:-:S00]  /*1910*/  NOP ;  /* 0x0000000000007918 */ /* 0x000fc00000000000 */
[----:B------:R-:W-:-:S00]  /*1920*/  NOP ;  /* 0x0000000000007918 */ /* 0x000fc00000000000 */
[----:B------:R-:W-:-:S00]  /*1930*/  NOP ;  /* 0x0000000000007918 */ /* 0x000fc00000000000 */
[----:B------:R-:W-:-:S00]  /*1940*/  NOP ;  /* 0x0000000000007918 */ /* 0x000fc00000000000 */
[----:B------:R-:W-:-:S00]  /*1950*/  NOP ;  /* 0x0000000000007918 */ /* 0x000fc00000000000 */
[----:B------:R-:W-:-:S00]  /*1960*/  NOP ;  /* 0x0000000000007918 */ /* 0x000fc00000000000 */
[----:B------:R-:W-:-:S00]  /*1970*/  NOP ;  /* 0x0000000000007918 */ /* 0x000fc00000000000 */
.L_x_23:


//--------------------- .nv.shared._Z23matmul_kernel_optimizedPKfS0_Pfmmm --------------------------
	.section	.nv.shared._Z23matmul_kernel_optimizedPKfS0_Pfmmm,"aw",@nobits
	.sectionflags	@""
	.align	4
.nv.shared._Z23matmul_kernel_optimizedPKfS0_Pfmmm:
	.zero		9216


//--------------------- .nv.shared.reserved.0     --------------------------
	.section	.nv.shared.reserved.0,"aw",@nobits
	.weak		__nv_reservedSMEM_offset_0_alias
	.size		__nv_reservedSMEM_offset_0_alias, 0, 64
	.other		__nv_reservedSMEM_offset_0_alias,@"STO_CUDA_RESERVED_SHARED STV_DEFAULT"
__nv_reservedSMEM_offset_0_alias:
	.zero		0
	.zero		64


//--------------------- .nv.constant0._Z23matmul_kernel_optimizedPKfS0_Pfmmm --------------------------
	.section	.nv.constant0._Z23matmul_kernel_optimizedPKfS0_Pfmmm,"a",@progbits
	.sectionflags	@""
	.align	4
.nv.constant0._Z23matmul_kernel_optimizedPKfS0_Pfmmm:
	.zero		944


//--------------------- SYMBOLS --------------------------

	.type		.nv.reservedSmem.offset0,@object
	.size		.nv.reservedSmem.offset0,0x4
	.type		.nv.reservedSmem.cap,@object
	.size		.nv.reservedSmem.cap,0x4
